//
// Generated by NVIDIA NVVM Compiler
//
// Compiler Build ID: CL-36424714
// Cuda compilation tools, release 13.0, V13.0.88
// Based on NVVM 20.0.0
//

.version 9.0
.target sm_100
.address_size 64

	// .globl	_Z20parallel_processEdgePiS_S_i
.global .attribute(.managed) .align 4 .b8 parent[52];
.global .attribute(.managed) .align 4 .b8 dist[52];
.global .attribute(.managed) .align 1 .b8 fixed[13];
.global .attribute(.managed) .align 4 .b8 Q[52];
.global .attribute(.managed) .align 4 .b8 R[52];
.global .attribute(.managed) .align 4 .b8 T[800];
.global .attribute(.managed) .align 4 .b8 mwe[800];
.global .attribute(.managed) .align 4 .u32 z_device;
.global .attribute(.managed) .align 4 .u32 Q_index;
.global .attribute(.managed) .align 4 .u32 R_index;
.global .attribute(.managed) .align 4 .u32 mwe_index;
.global .attribute(.managed) .align 4 .u32 T_index;
.global .attribute(.managed) .align 4 .u32 edge_cnt;

.visible .entry _Z20parallel_processEdgePiS_S_i(
	.param .u64 .ptr .align 1 _Z20parallel_processEdgePiS_S_i_param_0,
	.param .u64 .ptr .align 1 _Z20parallel_processEdgePiS_S_i_param_1,
	.param .u64 .ptr .align 1 _Z20parallel_processEdgePiS_S_i_param_2,
	.param .u32 _Z20parallel_processEdgePiS_S_i_param_3
)
{
	.reg .pred 	%p<34>;
	.reg .b16 	%rs<3>;
	.reg .b32 	%r<45>;
	.reg .b64 	%rd<33>;

	ld.param.u64 	%rd4, [_Z20parallel_processEdgePiS_S_i_param_0];
	ld.param.u64 	%rd5, [_Z20parallel_processEdgePiS_S_i_param_1];
	ld.param.u64 	%rd6, [_Z20parallel_processEdgePiS_S_i_param_2];
	ld.param.u32 	%r7, [_Z20parallel_processEdgePiS_S_i_param_3];
	mov.u32 	%r8, %tid.x;
	mov.u32 	%r9, %ntid.x;
	mov.u32 	%r10, %ctaid.x;
	mad.lo.s32 	%r1, %r9, %r10, %r8;
	ld.global.u32 	%r2, [edge_cnt];
	setp.ge.s32 	%p1, %r1, %r2;
	@%p1 bra 	$L__BB0_12;
	cvta.to.global.u64 	%rd7, %rd4;
	mul.wide.s32 	%rd8, %r1, 4;
	add.s64 	%rd9, %rd7, %rd8;
	ld.global.u32 	%r11, [%rd9];
	setp.ne.s32 	%p2, %r11, %r7;
	@%p2 bra 	$L__BB0_12;
	cvta.to.global.u64 	%rd10, %rd5;
	add.s64 	%rd12, %rd10, %rd8;
	ld.global.u32 	%r3, [%rd12];
	cvta.to.global.u64 	%rd13, %rd6;
	add.s64 	%rd14, %rd13, %rd8;
	ld.global.u32 	%r4, [%rd14];
	cvt.s64.s32 	%rd15, %r3;
	mov.u64 	%rd16, fixed;
	add.s64 	%rd1, %rd16, %rd15;
	ld.global.u8 	%rs1, [%rd1];
	setp.ne.s16 	%p3, %rs1, 0;
	@%p3 bra 	$L__BB0_11;
	setp.lt.s32 	%p4, %r2, 1;
	@%p4 bra 	$L__BB0_8;
	mov.b32 	%r44, 0;
	mov.u64 	%rd18, mwe;
$L__BB0_5:
	mul.wide.u32 	%rd17, %r44, 8;
	add.s64 	%rd2, %rd18, %rd17;
	ld.global.u32 	%r13, [%rd2];
	setp.ne.s32 	%p5, %r13, %r7;
	@%p5 bra 	$L__BB0_7;
	ld.global.u32 	%r14, [%rd2+4];
	setp.eq.s32 	%p6, %r14, %r3;
	@%p6 bra 	$L__BB0_13;
$L__BB0_7:
	add.s32 	%r44, %r44, 1;
	setp.eq.s32 	%p7, %r44, %r2;
	@%p7 bra 	$L__BB0_8;
	bra.uni 	$L__BB0_5;
$L__BB0_8:
	mul.wide.s32 	%rd19, %r3, 4;
	mov.u64 	%rd20, dist;
	add.s64 	%rd3, %rd20, %rd19;
	ld.global.u32 	%r15, [%rd3];
	setp.le.s32 	%p8, %r15, %r4;
	@%p8 bra 	$L__BB0_11;
	st.global.u32 	[%rd3], %r4;
	mov.u64 	%rd22, parent;
	add.s64 	%rd23, %rd22, %rd19;
	st.global.u32 	[%rd23], %r7;
	ld.global.u32 	%r16, [Q];
	setp.eq.s32 	%p9, %r16, %r3;
	ld.global.u32 	%r17, [Q+4];
	setp.eq.s32 	%p10, %r17, %r3;
	or.pred  	%p11, %p9, %p10;
	ld.global.u32 	%r19, [Q+8];
	setp.eq.s32 	%p12, %r19, %r3;
	or.pred  	%p13, %p11, %p12;
	ld.global.u32 	%r21, [Q+12];
	setp.eq.s32 	%p14, %r21, %r3;
	or.pred  	%p15, %p13, %p14;
	ld.global.u32 	%r23, [Q+16];
	setp.eq.s32 	%p16, %r23, %r3;
	or.pred  	%p17, %p15, %p16;
	ld.global.u32 	%r25, [Q+20];
	setp.eq.s32 	%p18, %r25, %r3;
	or.pred  	%p19, %p17, %p18;
	ld.global.u32 	%r27, [Q+24];
	setp.eq.s32 	%p20, %r27, %r3;
	or.pred  	%p21, %p19, %p20;
	ld.global.u32 	%r29, [Q+28];
	setp.eq.s32 	%p22, %r29, %r3;
	or.pred  	%p23, %p21, %p22;
	ld.global.u32 	%r31, [Q+32];
	setp.eq.s32 	%p24, %r31, %r3;
	or.pred  	%p25, %p23, %p24;
	ld.global.u32 	%r33, [Q+36];
	setp.eq.s32 	%p26, %r33, %r3;
	or.pred  	%p27, %p25, %p26;
	ld.global.u32 	%r35, [Q+40];
	setp.eq.s32 	%p28, %r35, %r3;
	or.pred  	%p29, %p27, %p28;
	ld.global.u32 	%r37, [Q+44];
	setp.eq.s32 	%p30, %r37, %r3;
	or.pred  	%p31, %p29, %p30;
	ld.global.u32 	%r39, [Q+48];
	setp.eq.s32 	%p32, %r39, %r3;
	or.pred  	%p33, %p31, %p32;
	@%p33 bra 	$L__BB0_11;
	atom.global.add.u32 	%r41, [Q_index], 1;
	mul.wide.s32 	%rd24, %r41, 4;
	mov.u64 	%rd25, Q;
	add.s64 	%rd26, %rd25, %rd24;
	st.global.u32 	[%rd26], %r3;
$L__BB0_11:
	bar.sync 	0;
$L__BB0_12:
	ret;
$L__BB0_13:
	mov.b16 	%rs2, 1;
	st.global.u8 	[%rd1], %rs2;
	atom.global.add.u32 	%r42, [T_index], 1;
	mul.wide.s32 	%rd27, %r42, 8;
	mov.u64 	%rd28, T;
	add.s64 	%rd29, %rd28, %rd27;
	st.global.u32 	[%rd29], %r3;
	st.global.u32 	[%rd29+4], %r7;
	atom.global.add.u32 	%r43, [R_index], 1;
	mul.wide.s32 	%rd30, %r43, 4;
	mov.u64 	%rd31, R;
	add.s64 	%rd32, %rd31, %rd30;
	st.global.u32 	[%rd32], %r3;
	bra.uni 	$L__BB0_11;

}


// ===== COMPILED SASS (sm_100) =====

	.target	sm_100

	.elftype	@"ET_EXEC"


//--------------------- .note.nv.tkinfo           --------------------------
	.section	.note.nv.tkinfo,"",@"SHT_NOTE"
	.sectionflags	@"SHF_NOTE_NV_TKINFO"
	.tkinfo
        /*0018*/ 	.word	0x00000002
        /*0030*/ 	.string	""
        /*0030*/ 	.string	"ptxas"
        /*0030*/ 	.string	"Cuda compilation tools, release 13.0, V13.0.88"
        /*0030*/ 	.string	"Build cuda_13.0.r13.0/compiler.36424714_0"
        /*0030*/ 	.string	"-arch sm_100 -m 64 "



//--------------------- .note.nv.cuinfo           --------------------------
	.section	.note.nv.cuinfo,"",@"SHT_NOTE"
	.sectionflags	@"SHF_NOTE_NV_CUINFO"
        /*0018*/ 	.short	0x0002
        /*001a*/ 	.short	0x0064
        /*001c*/ 	.short	0x0082
	.zero		2


//--------------------- .nv.info                  --------------------------
	.section	.nv.info,"",@"SHT_CUDA_INFO"
	.align	4


	//----- nvinfo : EIATTR_REGCOUNT
	.align		4
        /*0000*/ 	.byte	0x04, 0x2f
        /*0002*/ 	.short	(.L_14 - .L_13)
	.align		4
.L_13:
        /*0004*/ 	.word	index@(_Z20parallel_processEdgePiS_S_i)
        /*0008*/ 	.word	0x00000020


	//----- nvinfo : EIATTR_FRAME_SIZE
	.align		4
.L_14:
        /*000c*/ 	.byte	0x04, 0x11
        /*000e*/ 	.short	(.L_16 - .L_15)
	.align		4
.L_15:
        /*0010*/ 	.word	index@(_Z20parallel_processEdgePiS_S_i)
        /*0014*/ 	.word	0x00000000


	//----- nvinfo : EIATTR_MIN_STACK_SIZE
	.align		4
.L_16:
        /*0018*/ 	.byte	0x04, 0x12
        /*001a*/ 	.short	(.L_18 - .L_17)
	.align		4
.L_17:
        /*001c*/ 	.word	index@(_Z20parallel_processEdgePiS_S_i)
        /*0020*/ 	.word	0x00000000
.L_18:


//--------------------- .nv.compat                --------------------------
	.section	.nv.compat,"",@"SHT_CUDA_COMPAT_INFO"
	.align	4
        /*0000*/ 	.byte	0x02, 0x09, 0x00, 0x00, 0x02, 0x02, 0x01, 0x00, 0x02, 0x05, 0x05, 0x00, 0x03, 0x07, 0x01, 0x01
        /*0010*/ 	.byte	0x02, 0x03, 0x00, 0x00, 0x02, 0x06, 0x01, 0x00, 0x04, 0x0b, 0x08, 0x00, 0x09, 0x00, 0x00, 0x00
        /*0020*/ 	.byte	0x00, 0x00, 0x00, 0x00


//--------------------- .nv.info._Z20parallel_processEdgePiS_S_i --------------------------
	.section	.nv.info._Z20parallel_processEdgePiS_S_i,"",@"SHT_CUDA_INFO"
	.sectionflags	@""
	.align	4


	//----- nvinfo : EIATTR_CUDA_API_VERSION
	.align		4
        /*0000*/ 	.byte	0x04, 0x37
        /*0002*/ 	.short	(.L_20 - .L_19)
.L_19:
        /*0004*/ 	.word	0x00000082


	//----- nvinfo : EIATTR_KPARAM_INFO
	.align		4
.L_20:
        /*0008*/ 	.byte	0x04, 0x17
        /*000a*/ 	.short	(.L_22 - .L_21)
.L_21:
        /*000c*/ 	.word	0x00000000
        /*0010*/ 	.short	0x0003
        /*0012*/ 	.short	0x0018
        /*0014*/ 	.byte	0x00, 0xf0, 0x11, 0x00


	//----- nvinfo : EIATTR_KPARAM_INFO
	.align		4
.L_22:
        /*0018*/ 	.byte	0x04, 0x17
        /*001a*/ 	.short	(.L_24 - .L_23)
.L_23:
        /*001c*/ 	.word	0x00000000
        /*0020*/ 	.short	0x0002
        /*0022*/ 	.short	0x0010
        /*0024*/ 	.byte	0x00, 0xf5, 0x21, 0x00


	//----- nvinfo : EIATTR_KPARAM_INFO
	.align		4
.L_24:
        /*0028*/ 	.byte	0x04, 0x17
        /*002a*/ 	.short	(.L_26 - .L_25)
.L_25:
        /*002c*/ 	.word	0x00000000
        /*0030*/ 	.short	0x0001
        /*0032*/ 	.short	0x0008
        /*0034*/ 	.byte	0x00, 0xf5, 0x21, 0x00


	//----- nvinfo : EIATTR_KPARAM_INFO
	.align		4
.L_26:
        /*0038*/ 	.byte	0x04, 0x17
        /*003a*/ 	.short	(.L_28 - .L_27)
.L_27:
        /*003c*/ 	.word	0x00000000
        /*0040*/ 	.short	0x0000
        /*0042*/ 	.short	0x0000
        /*0044*/ 	.byte	0x00, 0xf5, 0x21, 0x00


	//----- nvinfo : EIATTR_SPARSE_MMA_MASK
	.align		4
.L_28:
        /*0048*/ 	.byte	0x03, 0x50
        /*004a*/ 	.short	0x0000


	//----- nvinfo : EIATTR_MAXREG_COUNT
	.align		4
        /*004c*/ 	.byte	0x03, 0x1b
        /*004e*/ 	.short	0x00ff


	//----- nvinfo : EIATTR_NUM_BARRIERS
	.align		4
        /*0050*/ 	.byte	0x02, 0x4c
        /*0052*/ 	.byte	0x01
	.zero		1


	//----- nvinfo : EIATTR_MERCURY_ISA_VERSION
	.align		4
        /*0054*/ 	.byte	0x03, 0x5f
        /*0056*/ 	.short	0x0101


	//----- nvinfo : EIATTR_INT_WARP_WIDE_INSTR_OFFSETS
	.align		4
        /*0058*/ 	.byte	0x04, 0x31
        /*005a*/ 	.short	(.L_30 - .L_29)


	//   ....[0]....
.L_29:
        /*005c*/ 	.word	0x00000570


	//   ....[1]....
        /*0060*/ 	.word	0x00000610


	//   ....[2]....
        /*0064*/ 	.word	0x00000670


	//   ....[3]....
        /*0068*/ 	.word	0x00000750


	//   ....[4]....
        /*006c*/ 	.word	0x000007b0


	//----- nvinfo : EIATTR_VRC_CTA_INIT_COUNT
	.align		4
.L_30:
        /*0070*/ 	.byte	0x02, 0x4a
	.zero		1
	.zero		1


	//----- nvinfo : EIATTR_EXIT_INSTR_OFFSETS
	.align		4
        /*0074*/ 	.byte	0x04, 0x1c
        /*0076*/ 	.short	(.L_32 - .L_31)


	//   ....[0]....
.L_31:
        /*0078*/ 	.word	0x00000090


	//   ....[1]....
        /*007c*/ 	.word	0x00000100


	//   ....[2]....
        /*0080*/ 	.word	0x00000820


	//----- nvinfo : EIATTR_CRS_STACK_SIZE
	.align		4
.L_32:
        /*0084*/ 	.byte	0x04, 0x1e
        /*0086*/ 	.short	(.L_34 - .L_33)
.L_33:
        /*0088*/ 	.word	0x00000000


	//----- nvinfo : EIATTR_CBANK_PARAM_SIZE
	.align		4
.L_34:
        /*008c*/ 	.byte	0x03, 0x19
        /*008e*/ 	.short	0x001c


	//----- nvinfo : EIATTR_PARAM_CBANK
	.align		4
        /*0090*/ 	.byte	0x04, 0x0a
        /*0092*/ 	.short	(.L_36 - .L_35)
	.align		4
.L_35:
        /*0094*/ 	.word	index@(.nv.constant0._Z20parallel_processEdgePiS_S_i)
        /*0098*/ 	.short	0x0380
        /*009a*/ 	.short	0x001c


	//----- nvinfo : EIATTR_SW_WAR
	.align		4
.L_36:
        /*009c*/ 	.byte	0x04, 0x36
        /*009e*/ 	.short	(.L_38 - .L_37)
.L_37:
        /*00a0*/ 	.word	0x00000008
.L_38:


//--------------------- .nv.callgraph             --------------------------
	.section	.nv.callgraph,"",@"SHT_CUDA_CALLGRAPH"
	.align	4
	.sectionentsize	8
	.align		4
        /*0000*/ 	.word	0x00000000
	.align		4
        /*0004*/ 	.word	0xffffffff
	.align		4
        /*0008*/ 	.word	0x00000000
	.align		4
        /*000c*/ 	.word	0xfffffffe
	.align		4
        /*0010*/ 	.word	0x00000000
	.align		4
        /*0014*/ 	.word	0xfffffffd
	.align		4
        /*0018*/ 	.word	0x00000000
	.align		4
        /*001c*/ 	.word	0xfffffffc


//--------------------- .nv.constant4             --------------------------
	.section	.nv.constant4,"a",@progbits
	.align	8
	.align		8
.nv.constant4:
        /*0000*/ 	.dword	parent
	.align		8
        /*0008*/ 	.dword	dist
	.align		8
        /*0010*/ 	.dword	fixed
	.align		8
        /*0018*/ 	.dword	Q
	.align		8
        /*0020*/ 	.dword	R
	.align		8
        /*0028*/ 	.dword	T
	.align		8
        /*0030*/ 	.dword	mwe
	.align		8
        /*0038*/ 	.dword	z_device
	.align		8
        /*0040*/ 	.dword	Q_index
	.align		8
        /*0048*/ 	.dword	R_index
	.align		8
        /*0050*/ 	.dword	mwe_index
	.align		8
        /*0058*/ 	.dword	T_index
	.align		8
        /*0060*/ 	.dword	edge_cnt


//--------------------- .text._Z20parallel_processEdgePiS_S_i --------------------------
	.section	.text._Z20parallel_processEdgePiS_S_i,"ax",@progbits
	.align	128
        .global         _Z20parallel_processEdgePiS_S_i
        .type           _Z20parallel_processEdgePiS_S_i,@function
        .size           _Z20parallel_processEdgePiS_S_i,(.L_x_8 - _Z20parallel_processEdgePiS_S_i)
        .other          _Z20parallel_processEdgePiS_S_i,@"STO_CUDA_ENTRY STV_DEFAULT"
_Z20parallel_processEdgePiS_S_i:
.text._Z20parallel_processEdgePiS_S_i:
[----:B------:R-:W-:Y:S08]  /*0000*/  LDC R1, c[0x0][0x37c] ;  /* 0x0000df00ff017b82 */ /* 0x000ff00000000800 */
[----:B------:R-:W0:Y:S01]  /*0010*/  LDC.64 R2, c[0x4][0x60] ;  /* 0x01001800ff027b82 */ /* 0x000e220000000a00 */
[----:B------:R-:W0:Y:S02]  /*0020*/  LDCU.64 UR4, c[0x0][0x358] ;  /* 0x00006b00ff0477ac */ /* 0x000e240008000a00 */
[----:B0-----:R-:W2:Y:S01]  /*0030*/  LDG.E R3, desc[UR4][R2.64] ;  /* 0x0000000402037981 */ /* 0x001ea2000c1e1900 */
[----:B------:R-:W0:Y:S01]  /*0040*/  LDCU UR6, c[0x0][0x360] ;  /* 0x00006c00ff0677ac */ /* 0x000e220008000800 */
[----:B------:R-:W0:Y:S01]  /*0050*/  S2R R11, SR_TID.X ;  /* 0x00000000000b7919 */ /* 0x000e220000002100 */
[----:B------:R-:W0:Y:S02]  /*0060*/  S2R R0, SR_CTAID.X ;  /* 0x0000000000007919 */ /* 0x000e240000002500 */
[----:B0-----:R-:W-:-:S05]  /*0070*/  IMAD R11, R0, UR6, R11 ;  /* 0x00000006000b7c24 */ /* 0x001fca000f8e020b */
[----:B--2---:R-:W-:-:S13]  /*0080*/  ISETP.GE.AND P0, PT, R11, R3, PT ;  /* 0x000000030b00720c */ /* 0x004fda0003f06270 */
[----:B------:R-:W-:Y:S05]  /*0090*/  @P0 EXIT ;  /* 0x000000000000094d */ /* 0x000fea0003800000 */
[----:B------:R-:W0:Y:S01]  /*00a0*/  LDC.64 R4, c[0x0][0x380] ;  /* 0x0000e000ff047b82 */ /* 0x000e220000000a00 */
[----:B------:R-:W1:Y:S01]  /*00b0*/  LDCU UR6, c[0x0][0x398] ;  /* 0x00007300ff0677ac */ /* 0x000e620008000800 */
[----:B0-----:R-:W-:-:S06]  /*00c0*/  IMAD.WIDE R4, R11, 0x4, R4 ;  /* 0x000000040b047825 */ /* 0x001fcc00078e0204 */
[----:B------:R-:W2:Y:S01]  /*00d0*/  LDG.E R5, desc[UR4][R4.64] ;  /* 0x0000000404057981 */ /* 0x000ea2000c1e1900 */
[----:B-1----:R-:W-:-:S05]  /*00e0*/  IMAD.U32 R2, RZ, RZ, UR6 ;  /* 0x00000006ff027e24 */ /* 0x002fca000f8e00ff */
[----:B--2---:R-:W-:-:S13]  /*00f0*/  ISETP.NE.AND P0, PT, R5, R2, PT ;  /* 0x000000020500720c */ /* 0x004fda0003f05270 */
[----:B------:R-:W-:Y:S05]  /*0100*/  @P0 EXIT ;  /* 0x000000000000094d */ /* 0x000fea0003800000 */
[----:B------:R-:W0:Y:S01]  /*0110*/  LDC.64 R6, c[0x0][0x388] ;  /* 0x0000e200ff067b82 */ /* 0x000e220000000a00 */
[----:B------:R-:W1:Y:S07]  /*0120*/  LDCU.64 UR6, c[0x4][0x10] ;  /* 0x01000200ff0677ac */ /* 0x000e6e0008000a00 */
[----:B------:R-:W2:Y:S01]  /*0130*/  LDC.64 R8, c[0x0][0x390] ;  /* 0x0000e400ff087b82 */ /* 0x000ea20000000a00 */
[----:B0-----:R-:W-:-:S05]  /*0140*/  IMAD.WIDE R6, R11, 0x4, R6 ;  /* 0x000000040b067825 */ /* 0x001fca00078e0206 */
[----:B------:R-:W1:Y:S02]  /*0150*/  LDG.E R0, desc[UR4][R6.64] ;  /* 0x0000000406007981 */ /* 0x000e64000c1e1900 */
[----:B-1----:R-:W-:-:S04]  /*0160*/  IADD3 R4, P0, PT, R0, UR6, RZ ;  /* 0x0000000600047c10 */ /* 0x002fc8000ff1e0ff */
[----:B------:R-:W-:Y:S01]  /*0170*/  LEA.HI.X.SX32 R5, R0, UR7, 0x1, P0 ;  /* 0x0000000700057c11 */ /* 0x000fe200080f0eff */
[----:B------:R-:W0:Y:S04]  /*0180*/  LDCU UR7, c[0x0][0x398] ;  /* 0x00007300ff0777ac */ /* 0x000e280008000800 */
[----:B------:R-:W3:Y:S01]  /*0190*/  LDG.E.U8 R10, desc[UR4][R4.64] ;  /* 0x00000004040a7981 */ /* 0x000ee2000c1e1100 */
[----:B------:R-:W-:Y:S01]  /*01a0*/  BSSY.RECONVERGENT B0, `(.L_x_0) ;  /* 0x0000065000007945 */ /* 0x000fe20003800200 */
[----:B--2---:R-:W-:Y:S01]  /*01b0*/  IMAD.WIDE R8, R11, 0x4, R8 ;  /* 0x000000040b087825 */ /* 0x004fe200078e0208 */
[----:B---3--:R-:W-:-:S13]  /*01c0*/  ISETP.NE.AND P0, PT, R10, RZ, PT ;  /* 0x000000ff0a00720c */ /* 0x008fda0003f05270 */
[----:B0-----:R-:W-:Y:S05]  /*01d0*/  @P0 BRA `(.L_x_1) ;  /* 0x0000000400840947 */ /* 0x001fea0003800000 */
[----:B------:R0:W5:Y:S01]  /*01e0*/  LDG.E R11, desc[UR4][R8.64] ;  /* 0x00000004080b7981 */ /* 0x000162000c1e1900 */
[----:B------:R-:W-:-:S13]  /*01f0*/  ISETP.GE.AND P0, PT, R3, 0x1, PT ;  /* 0x000000010300780c */ /* 0x000fda0003f06270 */
[----:B0-----:R-:W-:Y:S05]  /*0200*/  @!P0 BRA `(.L_x_2) ;  /* 0x0000000000408947 */ /* 0x001fea0003800000 */
[----:B------:R-:W0:Y:S01]  /*0210*/  LDC.64 R6, c[0x4][0x30] ;  /* 0x01000c00ff067b82 */ /* 0x000e220000000a00 */
[----:B------:R-:W-:-:S07]  /*0220*/  IMAD.MOV.U32 R10, RZ, RZ, RZ ;  /* 0x000000ffff0a7224 */ /* 0x000fce00078e00ff */
.L_x_6:
[----:B0-----:R-:W-:-:S05]  /*0230*/  IMAD.WIDE.U32 R8, R10, 0x8, R6 ;  /* 0x000000080a087825 */ /* 0x001fca00078e0006 */
[----:B------:R-:W2:Y:S01]  /*0240*/  LDG.E R13, desc[UR4][R8.64] ;  /* 0x00000004080d7981 */ /* 0x000ea2000c1e1900 */
[----:B------:R-:W-:Y:S01]  /*0250*/  IMAD.U32 R2, RZ, RZ, UR7 ;  /* 0x00000007ff027e24 */ /* 0x000fe2000f8e00ff */
[----:B------:R-:W-:Y:S04]  /*0260*/  BSSY.RELIABLE B1, `(.L_x_3) ;  /* 0x0000007000017945 */ /* 0x000fe80003800100 */
[----:B--2---:R-:W-:-:S13]  /*0270*/  ISETP.NE.AND P0, PT, R13, R2, PT ;  /* 0x000000020d00720c */ /* 0x004fda0003f05270 */
[----:B------:R-:W-:Y:S05]  /*0280*/  @P0 BRA `(.L_x_4) ;  /* 0x0000000000100947 */ /* 0x000fea0003800000 */
[----:B------:R-:W2:Y:S02]  /*0290*/  LDG.E R9, desc[UR4][R8.64+0x4] ;  /* 0x0000040408097981 */ /* 0x000ea4000c1e1900 */
[----:B--2---:R-:W-:-:S13]  /*02a0*/  ISETP.NE.AND P0, PT, R9, R0, PT ;  /* 0x000000000900720c */ /* 0x004fda0003f05270 */
[----:B------:R-:W-:Y:S05]  /*02b0*/  @!P0 BREAK.RELIABLE B1 ;  /* 0x0000000000018942 */ /* 0x000fea0003800100 */
[----:B------:R-:W-:Y:S05]  /*02c0*/  @!P0 BRA `(.L_x_5) ;  /* 0x0000000000e48947 */ /* 0x000fea0003800000 */
.L_x_4:
[----:B------:R-:W-:Y:S05]  /*02d0*/  BSYNC.RELIABLE B1 ;  /* 0x0000000000017941 */ /* 0x000fea0003800100 */
.L_x_3:
[----:B------:R-:W-:-:S05]  /*02e0*/  VIADD R10, R10, 0x1 ;  /* 0x000000010a0a7836 */ /* 0x000fca0000000000 */
[----:B------:R-:W-:-:S13]  /*02f0*/  ISETP.NE.AND P0, PT, R10, R3, PT ;  /* 0x000000030a00720c */ /* 0x000fda0003f05270 */
[----:B------:R-:W-:Y:S05]  /*0300*/  @P0 BRA `(.L_x_6) ;  /* 0xfffffffc00c80947 */ /* 0x000fea000383ffff */
.L_x_2:
[----:B------:R-:W0:Y:S02]  /*0310*/  LDC.64 R6, c[0x4][0x8] ;  /* 0x01000200ff067b82 */ /* 0x000e240000000a00 */
[----:B0-----:R-:W-:-:S05]  /*0320*/  IMAD.WIDE R6, R0, 0x4, R6 ;  /* 0x0000000400067825 */ /* 0x001fca00078e0206 */
[----:B------:R-:W2:Y:S02]  /*0330*/  LDG.E R4, desc[UR4][R6.64] ;  /* 0x0000000406047981 */ /* 0x000ea4000c1e1900 */
[----:B--2--5:R-:W-:-:S13]  /*0340*/  ISETP.GT.AND P0, PT, R4, R11, PT ;  /* 0x0000000b0400720c */ /* 0x024fda0003f04270 */
[----:B------:R-:W-:Y:S05]  /*0350*/  @!P0 BRA `(.L_x_1) ;  /* 0x0000000400248947 */ /* 0x000fea0003800000 */
[----:B------:R-:W0:Y:S01]  /*0360*/  LDC.64 R8, c[0x4][RZ] ;  /* 0x01000000ff087b82 */ /* 0x000e220000000a00 */
[----:B------:R1:W-:Y:S07]  /*0370*/  STG.E desc[UR4][R6.64], R11 ;  /* 0x0000000b06007986 */ /* 0x0003ee000c101904 */
[----:B------:R-:W2:Y:S01]  /*0380*/  LDC.64 R4, c[0x4][0x18] ;  /* 0x01000600ff047b82 */ /* 0x000ea20000000a00 */
[----:B0-----:R-:W-:-:S05]  /*0390*/  IMAD.WIDE R8, R0, 0x4, R8 ;  /* 0x0000000400087825 */ /* 0x001fca00078e0208 */
[----:B------:R0:W-:Y:S04]  /*03a0*/  STG.E desc[UR4][R8.64], R2 ;  /* 0x0000000208007986 */ /* 0x0001e8000c101904 */
[----:B--2---:R-:W2:Y:S04]  /*03b0*/  LDG.E R13, desc[UR4][R4.64+0x4] ;  /* 0x00000404040d7981 */ /* 0x004ea8000c1e1900 */
[----:B------:R-:W3:Y:S04]  /*03c0*/  LDG.E R3, desc[UR4][R4.64] ;  /* 0x0000000404037981 */ /* 0x000ee8000c1e1900 */
[----:B------:R-:W4:Y:S04]  /*03d0*/  LDG.E R15, desc[UR4][R4.64+0x8] ;  /* 0x00000804040f7981 */ /* 0x000f28000c1e1900 */
[----:B------:R-:W5:Y:S04]  /*03e0*/  LDG.E R17, desc[UR4][R4.64+0xc] ;  /* 0x00000c0404117981 */ /* 0x000f68000c1e1900 */
[----:B------:R-:W5:Y:S04]  /*03f0*/  LDG.E R19, desc[UR4][R4.64+0x10] ;  /* 0x0000100404137981 */ /* 0x000f68000c1e1900 */
[----:B------:R-:W5:Y:S04]  /*0400*/  LDG.E R21, desc[UR4][R4.64+0x14] ;  /* 0x0000140404157981 */ /* 0x000f68000c1e1900 */
[----:B------:R-:W5:Y:S04]  /*0410*/  LDG.E R23, desc[UR4][R4.64+0x18] ;  /* 0x0000180404177981 */ /* 0x000f68000c1e1900 */
[----:B------:R-:W5:Y:S04]  /*0420*/  LDG.E R25, desc[UR4][R4.64+0x1c] ;  /* 0x00001c0404197981 */ /* 0x000f68000c1e1900 */
[----:B------:R-:W5:Y:S04]  /*0430*/  LDG.E R27, desc[UR4][R4.64+0x20] ;  /* 0x00002004041b7981 */ /* 0x000f68000c1e1900 */
[----:B-1----:R-:W5:Y:S04]  /*0440*/  LDG.E R7, desc[UR4][R4.64+0x24] ;  /* 0x0000240404077981 */ /* 0x002f68000c1e1900 */
[----:B0-----:R-:W5:Y:S04]  /*0450*/  LDG.E R9, desc[UR4][R4.64+0x28] ;  /* 0x0000280404097981 */ /* 0x001f68000c1e1900 */
[----:B------:R-:W5:Y:S04]  /*0460*/  LDG.E R11, desc[UR4][R4.64+0x2c] ;  /* 0x00002c04040b7981 */ /* 0x000f68000c1e1900 */
[----:B------:R-:W5:Y:S01]  /*0470*/  LDG.E R29, desc[UR4][R4.64+0x30] ;  /* 0x00003004041d7981 */ /* 0x000f62000c1e1900 */
[----:B--2---:R-:W-:-:S04]  /*0480*/  ISETP.NE.AND P0, PT, R13, R0, PT ;  /* 0x000000000d00720c */ /* 0x004fc80003f05270 */
[----:B---3--:R-:W-:-:S04]  /*0490*/  ISETP.EQ.OR P0, PT, R3, R0, !P0 ;  /* 0x000000000300720c */ /* 0x008fc80004702670 */
[----:B----4-:R-:W-:-:S04]  /*04a0*/  ISETP.EQ.OR P0, PT, R15, R0, P0 ;  /* 0x000000000f00720c */ /* 0x010fc80000702670 */
[----:B-----5:R-:W-:-:S04]  /*04b0*/  ISETP.EQ.OR P0, PT, R17, R0, P0 ;  /* 0x000000001100720c */ /* 0x020fc80000702670 */
[----:B------:R-:W-:-:S04]  /*04c0*/  ISETP.EQ.OR P0, PT, R19, R0, P0 ;  /* 0x000000001300720c */ /* 0x000fc80000702670 */
[----:B------:R-:W-:-:S04]  /*04d0*/  ISETP.EQ.OR P0, PT, R21, R0, P0 ;  /* 0x000000001500720c */ /* 0x000fc80000702670 */
[----:B------:R-:W-:-:S04]  /*04e0*/  ISETP.EQ.OR P0, PT, R23, R0, P0 ;  /* 0x000000001700720c */ /* 0x000fc80000702670 */
[----:B------:R-:W-:-:S04]  /*04f0*/  ISETP.EQ.OR P0, PT, R25, R0, P0 ;  /* 0x000000001900720c */ /* 0x000fc80000702670 */
[----:B------:R-:W-:-:S04]  /*0500*/  ISETP.EQ.OR P0, PT, R27, R0, P0 ;  /* 0x000000001b00720c */ /* 0x000fc80000702670 */
[----:B------:R-:W-:-:S04]  /*0510*/  ISETP.EQ.OR P0, PT, R7, R0, P0 ;  /* 0x000000000700720c */ /* 0x000fc80000702670 */
[----:B------:R-:W-:-:S04]  /*0520*/  ISETP.EQ.OR P0, PT, R9, R0, P0 ;  /* 0x000000000900720c */ /* 0x000fc80000702670 */
[----:B------:R-:W-:-:S04]  /*0530*/  ISETP.EQ.OR P0, PT, R11, R0, P0 ;  /* 0x000000000b00720c */ /* 0x000fc80000702670 */
[----:B------:R-:W-:-:S13]  /*0540*/  ISETP.EQ.OR P0, PT, R29, R0, P0 ;  /* 0x000000001d00720c */ /* 0x000fda0000702670 */
[----:B------:R-:W-:Y:S05]  /*0550*/  @P0 BRA `(.L_x_1) ;  /* 0x0000000000a40947 */ /* 0x000fea0003800000 */
[----:B------:R-:W0:Y:S01]  /*0560*/  S2R R5, SR_LANEID ;  /* 0x0000000000057919 */ /* 0x000e220000000000 */
[----:B------:R-:W-:Y:S01]  /*0570*/  VOTEU.ANY UR6, UPT, PT ;  /* 0x0000000000067886 */ /* 0x000fe200038e0100 */
[----:B------:R-:W1:Y:S01]  /*0580*/  LDC.64 R2, c[0x4][0x40] ;  /* 0x01001000ff027b82 */ /* 0x000e620000000a00 */
[----:B------:R-:W0:Y:S08]  /*0590*/  FLO.U32 R6, UR6 ;  /* 0x0000000600067d00 */ /* 0x000e3000080e0000 */
[----:B------:R-:W1:Y:S01]  /*05a0*/  POPC R9, UR6 ;  /* 0x0000000600097d09 */ /* 0x000e620008000000 */
[----:B0-----:R-:W-:Y:S01]  /*05b0*/  ISETP.EQ.U32.AND P0, PT, R6, R5, PT ;  /* 0x000000050600720c */ /* 0x001fe20003f02070 */
[----:B------:R-:W0:Y:S01]  /*05c0*/  S2R R8, SR_LTMASK ;  /* 0x0000000000087919 */ /* 0x000e220000003900 */
[----:B------:R-:W2:Y:S11]  /*05d0*/  LDC.64 R4, c[0x4][0x18] ;  /* 0x01000600ff047b82 */ /* 0x000eb60000000a00 */
[----:B-1----:R-:W3:Y:S01]  /*05e0*/  @P0 ATOMG.E.ADD.STRONG.GPU PT, R3, desc[UR4][R2.64], R9 ;  /* 0x80000009020309a8 */ /* 0x002ee200081ef104 */
[----:B0-----:R-:W-:-:S06]  /*05f0*/  LOP3.LUT R8, R8, UR6, RZ, 0xc0, !PT ;  /* 0x0000000608087c12 */ /* 0x001fcc000f8ec0ff */
[----:B------:R-:W0:Y:S01]  /*0600*/  POPC R8, R8 ;  /* 0x0000000800087309 */ /* 0x000e220000000000 */
[----:B---3--:R-:W0:Y:S02]  /*0610*/  SHFL.IDX PT, R7, R3, R6, 0x1f ;  /* 0x00001f0603077589 */ /* 0x008e2400000e0000 */
[----:B0-----:R-:W-:-:S04]  /*0620*/  IMAD.IADD R7, R7, 0x1, R8 ;  /* 0x0000000107077824 */ /* 0x001fc800078e0208 */
[----:B--2---:R-:W-:-:S05]  /*0630*/  IMAD.WIDE R4, R7, 0x4, R4 ;  /* 0x0000000407047825 */ /* 0x004fca00078e0204 */
[----:B------:R1:W-:Y:S01]  /*0640*/  STG.E desc[UR4][R4.64], R0 ;  /* 0x0000000004007986 */ /* 0x0003e2000c101904 */
[----:B------:R-:W-:Y:S05]  /*0650*/  BRA `(.L_x_1) ;  /* 0x0000000000647947 */ /* 0x000fea0003800000 */
.L_x_5:
[----:B------:R-:W0:Y:S01]  /*0660*/  S2R R3, SR_LANEID ;  /* 0x0000000000037919 */ /* 0x000e220000000000 */
[----:B------:R-:W-:Y:S01]  /*0670*/  VOTEU.ANY UR6, UPT, PT ;  /* 0x0000000000067886 */ /* 0x000fe200038e0100 */
[----:B------:R-:W1:Y:S01]  /*0680*/  LDC.64 R6, c[0x4][0x58] ;  /* 0x01001600ff067b82 */ /* 0x000e620000000a00 */
[----:B------:R-:W0:Y:S01]  /*0690*/  FLO.U32 R12, UR6 ;  /* 0x00000006000c7d00 */ /* 0x000e2200080e0000 */
[----:B------:R-:W-:-:S05]  /*06a0*/  IMAD.MOV.U32 R9, RZ, RZ, 0x1 ;  /* 0x00000001ff097424 */ /* 0x000fca00078e00ff */
[----:B------:R2:W-:Y:S02]  /*06b0*/  STG.E.U8 desc[UR4][R4.64], R9 ;  /* 0x0000000904007986 */ /* 0x0005e4000c101104 */
[----:B------:R-:W1:Y:S01]  /*06c0*/  POPC R13, UR6 ;  /* 0x00000006000d7d09 */ /* 0x000e620008000000 */
[----:B------:R-:W3:Y:S01]  /*06d0*/  S2R R14, SR_LTMASK ;  /* 0x00000000000e7919 */ /* 0x000ee20000003900 */
[----:B-----5:R-:W4:Y:S08]  /*06e0*/  LDC.64 R10, c[0x4][0x48] ;  /* 0x01001200ff0a7b82 */ /* 0x020f300000000a00 */
[----:B--2---:R-:W2:Y:S08]  /*06f0*/  LDC.64 R8, c[0x4][0x28] ;  /* 0x01000a00ff087b82 */ /* 0x004eb00000000a00 */
[----:B------:R-:W4:Y:S01]  /*0700*/  LDC.64 R4, c[0x4][0x20] ;  /* 0x01000800ff047b82 */ /* 0x000f220000000a00 */
[----:B0-----:R-:W-:-:S13]  /*0710*/  ISETP.EQ.U32.AND P0, PT, R12, R3, PT ;  /* 0x000000030c00720c */ /* 0x001fda0003f02070 */
[----:B-1----:R-:W2:Y:S01]  /*0720*/  @P0 ATOMG.E.ADD.STRONG.GPU PT, R7, desc[UR4][R6.64], R13 ;  /* 0x8000000d060709a8 */ /* 0x002ea200081ef104 */
[----:B---3--:R-:W-:-:S06]  /*0730*/  LOP3.LUT R14, R14, UR6, RZ, 0xc0, !PT ;  /* 0x000000060e0e7c12 */ /* 0x008fcc000f8ec0ff */
[----:B------:R-:W0:Y:S01]  /*0740*/  POPC R14, R14 ;  /* 0x0000000e000e7309 */ /* 0x000e220000000000 */
[----:B--2---:R-:W0:Y:S02]  /*0750*/  SHFL.IDX PT, R3, R7, R12, 0x1f ;  /* 0x00001f0c07037589 */ /* 0x004e2400000e0000 */
[----:B0-----:R-:W-:-:S04]  /*0760*/  IMAD.IADD R3, R3, 0x1, R14 ;  /* 0x0000000103037824 */ /* 0x001fc800078e020e */
[----:B------:R-:W-:-:S05]  /*0770*/  IMAD.WIDE R8, R3, 0x8, R8 ;  /* 0x0000000803087825 */ /* 0x000fca00078e0208 */
[----:B------:R-:W-:Y:S04]  /*0780*/  STG.E desc[UR4][R8.64+0x4], R2 ;  /* 0x0000040208007986 */ /* 0x000fe8000c101904 */
[----:B------:R-:W-:Y:S04]  /*0790*/  STG.E desc[UR4][R8.64], R0 ;  /* 0x0000000008007986 */ /* 0x000fe8000c101904 */
[----:B----4-:R-:W2:Y:S04]  /*07a0*/  @P0 ATOMG.E.ADD.STRONG.GPU PT, R11, desc[UR4][R10.64], R13 ;  /* 0x8000000d0a0b09a8 */ /* 0x010ea800081ef104 */
[----:B--2---:R-:W0:Y:S02]  /*07b0*/  SHFL.IDX PT, R3, R11, R12, 0x1f ;  /* 0x00001f0c0b037589 */ /* 0x004e2400000e0000 */
[----:B0-----:R-:W-:-:S04]  /*07c0*/  IMAD.IADD R3, R14, 0x1, R3 ;  /* 0x000000010e037824 */ /* 0x001fc800078e0203 */
[----:B------:R-:W-:-:S05]  /*07d0*/  IMAD.WIDE R4, R3, 0x4, R4 ;  /* 0x0000000403047825 */ /* 0x000fca00078e0204 */
[----:B------:R0:W-:Y:S02]  /*07e0*/  STG.E desc[UR4][R4.64], R0 ;  /* 0x0000000004007986 */ /* 0x0001e4000c101904 */
.L_x_1:
[----:B------:R-:W-:Y:S05]  /*07f0*/  BSYNC.RECONVERGENT B0 ;  /* 0x0000000000007941 */ /* 0x000fea0003800200 */
.L_x_0:
[----:B------:R-:W-:Y:S05]  /*0800*/  WARPSYNC.ALL ;  /* 0x0000000000007948 */ /* 0x000fea0003800000 */
[----:B------:R-:W-:Y:S06]  /*0810*/  BAR.SYNC.DEFER_BLOCKING 0x0 ;  /* 0x0000000000007b1d */ /* 0x000fec0000010000 */
[----:B------:R-:W-:Y:S05]  /*0820*/  EXIT ;  /* 0x000000000000794d */ /* 0x000fea0003800000 */
.L_x_7:
[----:B------:R-:W-:-:S00]  /*0830*/  BRA `(.L_x_7) ;  /* 0xfffffffc00fc7947 */ /* 0x000fc0000383ffff */
[----:B------:R-:W-:-:S00]  /*0840*/  NOP ;  /* 0x0000000000007918 */ /* 0x000fc00000000000 */
        /* <DEDUP_REMOVED lines=11> */
.L_x_8:


//--------------------- .nv.shared.reserved.0     --------------------------
	.section	.nv.shared.reserved.0,"aw",@nobits
	.weak		__nv_reservedSMEM_offset_0_alias
	.size		__nv_reservedSMEM_offset_0_alias, 0, 64
	.other		__nv_reservedSMEM_offset_0_alias,@"STO_CUDA_RESERVED_SHARED STV_DEFAULT"
__nv_reservedSMEM_offset_0_alias:
	.zero		0
	.zero		64


//--------------------- .nv.global                --------------------------
	.section	.nv.global,"aw",@nobits
	.align	4
.nv.global:
	.type		Q_index,@object
	.size		Q_index,(edge_cnt - Q_index)
	.other		Q_index,@"STV_DEFAULT STO_CUDA_MANAGED"
Q_index:
	.zero		4
	.type		edge_cnt,@object
	.size		edge_cnt,(mwe_index - edge_cnt)
	.other		edge_cnt,@"STV_DEFAULT STO_CUDA_MANAGED"
edge_cnt:
	.zero		4
	.type		mwe_index,@object
	.size		mwe_index,(T_index - mwe_index)
	.other		mwe_index,@"STV_DEFAULT STO_CUDA_MANAGED"
mwe_index:
	.zero		4
	.type		T_index,@object
	.size		T_index,(z_device - T_index)
	.other		T_index,@"STV_DEFAULT STO_CUDA_MANAGED"
T_index:
	.zero		4
	.type		z_device,@object
	.size		z_device,(R_index - z_device)
	.other		z_device,@"STV_DEFAULT STO_CUDA_MANAGED"
z_device:
	.zero		4
	.type		R_index,@object
	.size		R_index,(parent - R_index)
	.other		R_index,@"STV_DEFAULT STO_CUDA_MANAGED"
R_index:
	.zero		4
	.type		parent,@object
	.size		parent,(R - parent)
	.other		parent,@"STV_DEFAULT STO_CUDA_MANAGED"
parent:
	.zero		52
	.type		R,@object
	.size		R,(Q - R)
	.other		R,@"STV_DEFAULT STO_CUDA_MANAGED"
R:
	.zero		52
	.type		Q,@object
	.size		Q,(dist - Q)
	.other		Q,@"STV_DEFAULT STO_CUDA_MANAGED"
Q:
	.zero		52
	.type		dist,@object
	.size		dist,(mwe - dist)
	.other		dist,@"STV_DEFAULT STO_CUDA_MANAGED"
dist:
	.zero		52
	.type		mwe,@object
	.size		mwe,(T - mwe)
	.other		mwe,@"STV_DEFAULT STO_CUDA_MANAGED"
mwe:
	.zero		800
	.type		T,@object
	.size		T,(fixed - T)
	.other		T,@"STV_DEFAULT STO_CUDA_MANAGED"
T:
	.zero		800
	.type		fixed,@object
	.size		fixed,(.L_2 - fixed)
	.other		fixed,@"STV_DEFAULT STO_CUDA_MANAGED"
fixed:
	.zero		13
.L_2:


//--------------------- .nv.constant0._Z20parallel_processEdgePiS_S_i --------------------------
	.section	.nv.constant0._Z20parallel_processEdgePiS_S_i,"a",@progbits
	.sectionflags	@""
	.align	4
.nv.constant0._Z20parallel_processEdgePiS_S_i:
	.zero		924


//--------------------- SYMBOLS --------------------------

	.type		.nv.reservedSmem.offset0,@object
	.size		.nv.reservedSmem.offset0,0x4
